//
// Generated by NVIDIA NVVM Compiler
//
// Compiler Build ID: CL-36424714
// Cuda compilation tools, release 13.0, V13.0.88
// Based on NVVM 20.0.0
//

.version 9.0
.target sm_100
.address_size 64

	// .globl	_Z10matmul_gpuPfS_S_iii

.visible .entry _Z10matmul_gpuPfS_S_iii(
	.param .u64 .ptr .align 1 _Z10matmul_gpuPfS_S_iii_param_0,
	.param .u64 .ptr .align 1 _Z10matmul_gpuPfS_S_iii_param_1,
	.param .u64 .ptr .align 1 _Z10matmul_gpuPfS_S_iii_param_2,
	.param .u32 _Z10matmul_gpuPfS_S_iii_param_3,
	.param .u32 _Z10matmul_gpuPfS_S_iii_param_4,
	.param .u32 _Z10matmul_gpuPfS_S_iii_param_5
)
{
	.reg .pred 	%p<13>;
	.reg .b32 	%r<46>;
	.reg .b32 	%f<68>;
	.reg .b64 	%rd<40>;

	ld.param.u64 	%rd5, [_Z10matmul_gpuPfS_S_iii_param_0];
	ld.param.u64 	%rd6, [_Z10matmul_gpuPfS_S_iii_param_1];
	ld.param.u64 	%rd4, [_Z10matmul_gpuPfS_S_iii_param_2];
	ld.param.u32 	%r22, [_Z10matmul_gpuPfS_S_iii_param_3];
	ld.param.u32 	%r20, [_Z10matmul_gpuPfS_S_iii_param_4];
	ld.param.u32 	%r23, [_Z10matmul_gpuPfS_S_iii_param_5];
	cvta.to.global.u64 	%rd1, %rd6;
	cvta.to.global.u64 	%rd2, %rd5;
	mov.u32 	%r24, %ntid.x;
	mov.u32 	%r25, %ctaid.x;
	mov.u32 	%r26, %tid.x;
	mad.lo.s32 	%r1, %r24, %r25, %r26;
	mov.u32 	%r27, %ntid.y;
	mov.u32 	%r28, %ctaid.y;
	mov.u32 	%r29, %tid.y;
	mad.lo.s32 	%r30, %r27, %r28, %r29;
	setp.ge.s32 	%p1, %r1, %r22;
	setp.ge.s32 	%p2, %r30, %r23;
	or.pred  	%p3, %p1, %p2;
	@%p3 bra 	$L__BB0_14;
	setp.lt.s32 	%p4, %r20, 1;
	mov.f32 	%f67, 0f00000000;
	@%p4 bra 	$L__BB0_13;
	mul.lo.s32 	%r3, %r20, %r1;
	and.b32  	%r4, %r20, 7;
	setp.lt.u32 	%p5, %r20, 8;
	mov.f32 	%f67, 0f00000000;
	mov.b32 	%r44, 0;
	@%p5 bra 	$L__BB0_5;
	and.b32  	%r44, %r20, 2147483640;
	neg.s32 	%r42, %r44;
	shl.b32 	%r7, %r23, 3;
	add.s64 	%rd3, %rd2, 16;
	mov.f32 	%f67, 0f00000000;
	mul.wide.s32 	%rd11, %r23, 4;
	mov.u32 	%r40, %r3;
	mov.u32 	%r41, %r30;
$L__BB0_4:
	.pragma "nounroll";
	mul.wide.s32 	%rd7, %r40, 4;
	add.s64 	%rd8, %rd3, %rd7;
	ld.global.f32 	%f17, [%rd8+-16];
	mul.wide.s32 	%rd9, %r41, 4;
	add.s64 	%rd10, %rd1, %rd9;
	ld.global.f32 	%f18, [%rd10];
	fma.rn.f32 	%f19, %f17, %f18, %f67;
	ld.global.f32 	%f20, [%rd8+-12];
	add.s64 	%rd12, %rd10, %rd11;
	ld.global.f32 	%f21, [%rd12];
	fma.rn.f32 	%f22, %f20, %f21, %f19;
	ld.global.f32 	%f23, [%rd8+-8];
	add.s64 	%rd13, %rd12, %rd11;
	ld.global.f32 	%f24, [%rd13];
	fma.rn.f32 	%f25, %f23, %f24, %f22;
	ld.global.f32 	%f26, [%rd8+-4];
	add.s64 	%rd14, %rd13, %rd11;
	ld.global.f32 	%f27, [%rd14];
	fma.rn.f32 	%f28, %f26, %f27, %f25;
	ld.global.f32 	%f29, [%rd8];
	add.s64 	%rd15, %rd14, %rd11;
	ld.global.f32 	%f30, [%rd15];
	fma.rn.f32 	%f31, %f29, %f30, %f28;
	ld.global.f32 	%f32, [%rd8+4];
	add.s64 	%rd16, %rd15, %rd11;
	ld.global.f32 	%f33, [%rd16];
	fma.rn.f32 	%f34, %f32, %f33, %f31;
	ld.global.f32 	%f35, [%rd8+8];
	add.s64 	%rd17, %rd16, %rd11;
	ld.global.f32 	%f36, [%rd17];
	fma.rn.f32 	%f37, %f35, %f36, %f34;
	ld.global.f32 	%f38, [%rd8+12];
	add.s64 	%rd18, %rd17, %rd11;
	ld.global.f32 	%f39, [%rd18];
	fma.rn.f32 	%f67, %f38, %f39, %f37;
	add.s32 	%r42, %r42, 8;
	add.s32 	%r41, %r41, %r7;
	add.s32 	%r40, %r40, 8;
	setp.ne.s32 	%p6, %r42, 0;
	@%p6 bra 	$L__BB0_4;
$L__BB0_5:
	setp.eq.s32 	%p7, %r4, 0;
	@%p7 bra 	$L__BB0_13;
	and.b32  	%r15, %r20, 3;
	setp.lt.u32 	%p8, %r4, 4;
	@%p8 bra 	$L__BB0_8;
	add.s32 	%r32, %r44, %r3;
	mul.wide.s32 	%rd19, %r32, 4;
	add.s64 	%rd20, %rd2, %rd19;
	ld.global.f32 	%f41, [%rd20];
	mad.lo.s32 	%r33, %r44, %r23, %r30;
	mul.wide.s32 	%rd21, %r33, 4;
	add.s64 	%rd22, %rd1, %rd21;
	ld.global.f32 	%f42, [%rd22];
	fma.rn.f32 	%f43, %f41, %f42, %f67;
	ld.global.f32 	%f44, [%rd20+4];
	mul.wide.s32 	%rd23, %r23, 4;
	add.s64 	%rd24, %rd22, %rd23;
	ld.global.f32 	%f45, [%rd24];
	fma.rn.f32 	%f46, %f44, %f45, %f43;
	ld.global.f32 	%f47, [%rd20+8];
	add.s64 	%rd25, %rd24, %rd23;
	ld.global.f32 	%f48, [%rd25];
	fma.rn.f32 	%f49, %f47, %f48, %f46;
	ld.global.f32 	%f50, [%rd20+12];
	add.s64 	%rd26, %rd25, %rd23;
	ld.global.f32 	%f51, [%rd26];
	fma.rn.f32 	%f67, %f50, %f51, %f49;
	add.s32 	%r44, %r44, 4;
$L__BB0_8:
	setp.eq.s32 	%p9, %r15, 0;
	@%p9 bra 	$L__BB0_13;
	setp.eq.s32 	%p10, %r15, 1;
	@%p10 bra 	$L__BB0_11;
	add.s32 	%r34, %r44, %r3;
	mul.wide.s32 	%rd27, %r34, 4;
	add.s64 	%rd28, %rd2, %rd27;
	ld.global.f32 	%f53, [%rd28];
	mad.lo.s32 	%r35, %r44, %r23, %r30;
	mul.wide.s32 	%rd29, %r35, 4;
	add.s64 	%rd30, %rd1, %rd29;
	ld.global.f32 	%f54, [%rd30];
	fma.rn.f32 	%f55, %f53, %f54, %f67;
	ld.global.f32 	%f56, [%rd28+4];
	mul.wide.s32 	%rd31, %r23, 4;
	add.s64 	%rd32, %rd30, %rd31;
	ld.global.f32 	%f57, [%rd32];
	fma.rn.f32 	%f67, %f56, %f57, %f55;
	add.s32 	%r44, %r44, 2;
$L__BB0_11:
	and.b32  	%r36, %r20, 1;
	setp.eq.b32 	%p11, %r36, 1;
	not.pred 	%p12, %p11;
	@%p12 bra 	$L__BB0_13;
	add.s32 	%r37, %r44, %r3;
	mul.wide.s32 	%rd33, %r37, 4;
	add.s64 	%rd34, %rd2, %rd33;
	ld.global.f32 	%f58, [%rd34];
	mad.lo.s32 	%r38, %r44, %r23, %r30;
	mul.wide.s32 	%rd35, %r38, 4;
	add.s64 	%rd36, %rd1, %rd35;
	ld.global.f32 	%f59, [%rd36];
	fma.rn.f32 	%f67, %f58, %f59, %f67;
$L__BB0_13:
	mad.lo.s32 	%r39, %r23, %r1, %r30;
	cvta.to.global.u64 	%rd37, %rd4;
	mul.wide.s32 	%rd38, %r39, 4;
	add.s64 	%rd39, %rd37, %rd38;
	st.global.f32 	[%rd39], %f67;
$L__BB0_14:
	ret;

}


// ===== COMPILED SASS (sm_100) =====

	.target	sm_100

	.elftype	@"ET_EXEC"


//--------------------- .note.nv.tkinfo           --------------------------
	.section	.note.nv.tkinfo,"",@"SHT_NOTE"
	.sectionflags	@"SHF_NOTE_NV_TKINFO"
	.tkinfo
        /*0018*/ 	.word	0x00000002
        /*0030*/ 	.string	""
        /*0030*/ 	.string	"ptxas"
        /*0030*/ 	.string	"Cuda compilation tools, release 13.0, V13.0.88"
        /*0030*/ 	.string	"Build cuda_13.0.r13.0/compiler.36424714_0"
        /*0030*/ 	.string	"-arch sm_100 -m 64 "



//--------------------- .note.nv.cuinfo           --------------------------
	.section	.note.nv.cuinfo,"",@"SHT_NOTE"
	.sectionflags	@"SHF_NOTE_NV_CUINFO"
        /*0018*/ 	.short	0x0002
        /*001a*/ 	.short	0x0064
        /*001c*/ 	.short	0x0082
	.zero		2


//--------------------- .nv.info                  --------------------------
	.section	.nv.info,"",@"SHT_CUDA_INFO"
	.align	4


	//----- nvinfo : EIATTR_REGCOUNT
	.align		4
        /*0000*/ 	.byte	0x04, 0x2f
        /*0002*/ 	.short	(.L_1 - .L_0)
	.align		4
.L_0:
        /*0004*/ 	.word	index@(_Z10matmul_gpuPfS_S_iii)
        /*0008*/ 	.word	0x00000020


	//----- nvinfo : EIATTR_FRAME_SIZE
	.align		4
.L_1:
        /*000c*/ 	.byte	0x04, 0x11
        /*000e*/ 	.short	(.L_3 - .L_2)
	.align		4
.L_2:
        /*0010*/ 	.word	index@(_Z10matmul_gpuPfS_S_iii)
        /*0014*/ 	.word	0x00000000


	//----- nvinfo : EIATTR_MIN_STACK_SIZE
	.align		4
.L_3:
        /*0018*/ 	.byte	0x04, 0x12
        /*001a*/ 	.short	(.L_5 - .L_4)
	.align		4
.L_4:
        /*001c*/ 	.word	index@(_Z10matmul_gpuPfS_S_iii)
        /*0020*/ 	.word	0x00000000
.L_5:


//--------------------- .nv.compat                --------------------------
	.section	.nv.compat,"",@"SHT_CUDA_COMPAT_INFO"
	.align	4
        /*0000*/ 	.byte	0x02, 0x09, 0x00, 0x00, 0x02, 0x02, 0x01, 0x00, 0x02, 0x05, 0x05, 0x00, 0x03, 0x07, 0x01, 0x01
        /*0010*/ 	.byte	0x02, 0x03, 0x00, 0x00, 0x02, 0x06, 0x01, 0x00, 0x04, 0x0b, 0x08, 0x00, 0x09, 0x00, 0x00, 0x00
        /*0020*/ 	.byte	0x00, 0x00, 0x00, 0x00


//--------------------- .nv.info._Z10matmul_gpuPfS_S_iii --------------------------
	.section	.nv.info._Z10matmul_gpuPfS_S_iii,"",@"SHT_CUDA_INFO"
	.sectionflags	@""
	.align	4


	//----- nvinfo : EIATTR_CUDA_API_VERSION
	.align		4
        /*0000*/ 	.byte	0x04, 0x37
        /*0002*/ 	.short	(.L_7 - .L_6)
.L_6:
        /*0004*/ 	.word	0x00000082


	//----- nvinfo : EIATTR_KPARAM_INFO
	.align		4
.L_7:
        /*0008*/ 	.byte	0x04, 0x17
        /*000a*/ 	.short	(.L_9 - .L_8)
.L_8:
        /*000c*/ 	.word	0x00000000
        /*0010*/ 	.short	0x0005
        /*0012*/ 	.short	0x0020
        /*0014*/ 	.byte	0x00, 0xf0, 0x11, 0x00


	//----- nvinfo : EIATTR_KPARAM_INFO
	.align		4
.L_9:
        /*0018*/ 	.byte	0x04, 0x17
        /*001a*/ 	.short	(.L_11 - .L_10)
.L_10:
        /*001c*/ 	.word	0x00000000
        /*0020*/ 	.short	0x0004
        /*0022*/ 	.short	0x001c
        /*0024*/ 	.byte	0x00, 0xf0, 0x11, 0x00


	//----- nvinfo : EIATTR_KPARAM_INFO
	.align		4
.L_11:
        /*0028*/ 	.byte	0x04, 0x17
        /*002a*/ 	.short	(.L_13 - .L_12)
.L_12:
        /*002c*/ 	.word	0x00000000
        /*0030*/ 	.short	0x0003
        /*0032*/ 	.short	0x0018
        /*0034*/ 	.byte	0x00, 0xf0, 0x11, 0x00


	//----- nvinfo : EIATTR_KPARAM_INFO
	.align		4
.L_13:
        /*0038*/ 	.byte	0x04, 0x17
        /*003a*/ 	.short	(.L_15 - .L_14)
.L_14:
        /*003c*/ 	.word	0x00000000
        /*0040*/ 	.short	0x0002
        /*0042*/ 	.short	0x0010
        /*0044*/ 	.byte	0x00, 0xf5, 0x21, 0x00


	//----- nvinfo : EIATTR_KPARAM_INFO
	.align		4
.L_15:
        /*0048*/ 	.byte	0x04, 0x17
        /*004a*/ 	.short	(.L_17 - .L_16)
.L_16:
        /*004c*/ 	.word	0x00000000
        /*0050*/ 	.short	0x0001
        /*0052*/ 	.short	0x0008
        /*0054*/ 	.byte	0x00, 0xf5, 0x21, 0x00


	//----- nvinfo : EIATTR_KPARAM_INFO
	.align		4
.L_17:
        /*0058*/ 	.byte	0x04, 0x17
        /*005a*/ 	.short	(.L_19 - .L_18)
.L_18:
        /*005c*/ 	.word	0x00000000
        /*0060*/ 	.short	0x0000
        /*0062*/ 	.short	0x0000
        /*0064*/ 	.byte	0x00, 0xf5, 0x21, 0x00


	//----- nvinfo : EIATTR_SPARSE_MMA_MASK
	.align		4
.L_19:
        /*0068*/ 	.byte	0x03, 0x50
        /*006a*/ 	.short	0x0000


	//----- nvinfo : EIATTR_MAXREG_COUNT
	.align		4
        /*006c*/ 	.byte	0x03, 0x1b
        /*006e*/ 	.short	0x00ff


	//----- nvinfo : EIATTR_MERCURY_ISA_VERSION
	.align		4
        /*0070*/ 	.byte	0x03, 0x5f
        /*0072*/ 	.short	0x0101


	//----- nvinfo : EIATTR_VRC_CTA_INIT_COUNT
	.align		4
        /*0074*/ 	.byte	0x02, 0x4a
	.zero		1
	.zero		1


	//----- nvinfo : EIATTR_EXIT_INSTR_OFFSETS
	.align		4
        /*0078*/ 	.byte	0x04, 0x1c
        /*007a*/ 	.short	(.L_21 - .L_20)


	//   ....[0]....
.L_20:
        /*007c*/ 	.word	0x000000d0


	//   ....[1]....
        /*0080*/ 	.word	0x00000850


	//----- nvinfo : EIATTR_CBANK_PARAM_SIZE
	.align		4
.L_21:
        /*0084*/ 	.byte	0x03, 0x19
        /*0086*/ 	.short	0x0024


	//----- nvinfo : EIATTR_PARAM_CBANK
	.align		4
        /*0088*/ 	.byte	0x04, 0x0a
        /*008a*/ 	.short	(.L_23 - .L_22)
	.align		4
.L_22:
        /*008c*/ 	.word	index@(.nv.constant0._Z10matmul_gpuPfS_S_iii)
        /*0090*/ 	.short	0x0380
        /*0092*/ 	.short	0x0024


	//----- nvinfo : EIATTR_SW_WAR
	.align		4
.L_23:
        /*0094*/ 	.byte	0x04, 0x36
        /*0096*/ 	.short	(.L_25 - .L_24)
.L_24:
        /*0098*/ 	.word	0x00000008
.L_25:


//--------------------- .nv.callgraph             --------------------------
	.section	.nv.callgraph,"",@"SHT_CUDA_CALLGRAPH"
	.align	4
	.sectionentsize	8
	.align		4
        /*0000*/ 	.word	0x00000000
	.align		4
        /*0004*/ 	.word	0xffffffff
	.align		4
        /*0008*/ 	.word	0x00000000
	.align		4
        /*000c*/ 	.word	0xfffffffe
	.align		4
        /*0010*/ 	.word	0x00000000
	.align		4
        /*0014*/ 	.word	0xfffffffd
	.align		4
        /*0018*/ 	.word	0x00000000
	.align		4
        /*001c*/ 	.word	0xfffffffc


//--------------------- .text._Z10matmul_gpuPfS_S_iii --------------------------
	.section	.text._Z10matmul_gpuPfS_S_iii,"ax",@progbits
	.align	128
        .global         _Z10matmul_gpuPfS_S_iii
        .type           _Z10matmul_gpuPfS_S_iii,@function
        .size           _Z10matmul_gpuPfS_S_iii,(.L_x_5 - _Z10matmul_gpuPfS_S_iii)
        .other          _Z10matmul_gpuPfS_S_iii,@"STO_CUDA_ENTRY STV_DEFAULT"
_Z10matmul_gpuPfS_S_iii:
.text._Z10matmul_gpuPfS_S_iii:
[----:B------:R-:W-:Y:S01]  /*0000*/  LDC R1, c[0x0][0x37c] ;  /* 0x0000df00ff017b82 */ /* 0x000fe20000000800 */
[----:B------:R-:W0:Y:S01]  /*0010*/  S2R R0, SR_CTAID.Y ;  /* 0x0000000000007919 */ /* 0x000e220000002600 */
[----:B------:R-:W1:Y:S06]  /*0020*/  LDCU UR4, c[0x0][0x360] ;  /* 0x00006c00ff0477ac */ /* 0x000e6c0008000800 */
[----:B------:R-:W2:Y:S01]  /*0030*/  LDC R15, c[0x0][0x3a0] ;  /* 0x0000e800ff0f7b82 */ /* 0x000ea20000000800 */
[----:B------:R-:W0:Y:S01]  /*0040*/  S2R R5, SR_TID.Y ;  /* 0x0000000000057919 */ /* 0x000e220000002200 */
[----:B------:R-:W0:Y:S01]  /*0050*/  LDCU UR5, c[0x0][0x364] ;  /* 0x00006c80ff0577ac */ /* 0x000e220008000800 */
[----:B------:R-:W1:Y:S01]  /*0060*/  S2R R14, SR_CTAID.X ;  /* 0x00000000000e7919 */ /* 0x000e620000002500 */
[----:B------:R-:W3:Y:S01]  /*0070*/  LDCU UR6, c[0x0][0x398] ;  /* 0x00007300ff0677ac */ /* 0x000ee20008000800 */
[----:B------:R-:W1:Y:S01]  /*0080*/  S2R R3, SR_TID.X ;  /* 0x0000000000037919 */ /* 0x000e620000002100 */
[----:B0-----:R-:W-:-:S05]  /*0090*/  IMAD R0, R0, UR5, R5 ;  /* 0x0000000500007c24 */ /* 0x001fca000f8e0205 */
[----:B--2---:R-:W-:Y:S01]  /*00a0*/  ISETP.GE.AND P0, PT, R0, R15, PT ;  /* 0x0000000f0000720c */ /* 0x004fe20003f06270 */
[----:B-1----:R-:W-:-:S05]  /*00b0*/  IMAD R14, R14, UR4, R3 ;  /* 0x000000040e0e7c24 */ /* 0x002fca000f8e0203 */
[----:B---3--:R-:W-:-:S13]  /*00c0*/  ISETP.GE.OR P0, PT, R14, UR6, P0 ;  /* 0x000000060e007c0c */ /* 0x008fda0008706670 */
[----:B------:R-:W-:Y:S05]  /*00d0*/  @P0 EXIT ;  /* 0x000000000000094d */ /* 0x000fea0003800000 */
[----:B------:R-:W0:Y:S01]  /*00e0*/  LDC R17, c[0x0][0x39c] ;  /* 0x0000e700ff117b82 */ /* 0x000e220000000800 */
[----:B------:R-:W1:Y:S01]  /*00f0*/  LDCU.64 UR6, c[0x0][0x358] ;  /* 0x00006b00ff0677ac */ /* 0x000e620008000a00 */
[----:B------:R-:W-:Y:S01]  /*0100*/  HFMA2 R26, -RZ, RZ, 0, 0 ;  /* 0x00000000ff1a7431 */ /* 0x000fe200000001ff */
[----:B0-----:R-:W-:-:S13]  /*0110*/  ISETP.GE.AND P0, PT, R17, 0x1, PT ;  /* 0x000000011100780c */ /* 0x001fda0003f06270 */
[----:B-1----:R-:W-:Y:S05]  /*0120*/  @!P0 BRA `(.L_x_0) ;  /* 0x0000000400b88947 */ /* 0x002fea0003800000 */
[C---:B------:R-:W-:Y:S01]  /*0130*/  ISETP.GE.U32.AND P1, PT, R17.reuse, 0x8, PT ;  /* 0x000000081100780c */ /* 0x040fe20003f26070 */
[----:B------:R-:W-:Y:S01]  /*0140*/  IMAD R18, R14, R17, RZ ;  /* 0x000000110e127224 */ /* 0x000fe200078e02ff */
[----:B------:R-:W-:Y:S02]  /*0150*/  LOP3.LUT R25, R17, 0x7, RZ, 0xc0, !PT ;  /* 0x0000000711197812 */ /* 0x000fe400078ec0ff */
[----:B------:R-:W-:Y:S02]  /*0160*/  MOV R26, RZ ;  /* 0x000000ff001a7202 */ /* 0x000fe40000000f00 */
[----:B------:R-:W-:Y:S02]  /*0170*/  ISETP.NE.AND P0, PT, R25, RZ, PT ;  /* 0x000000ff1900720c */ /* 0x000fe40003f05270 */
[----:B------:R-:W-:-:S05]  /*0180*/  MOV R19, RZ ;  /* 0x000000ff00137202 */ /* 0x000fca0000000f00 */
[----:B------:R-:W-:Y:S06]  /*0190*/  @!P1 BRA `(.L_x_1) ;  /* 0x0000000000c49947 */ /* 0x000fec0003800000 */
[----:B------:R-:W0:Y:S01]  /*01a0*/  LDCU.64 UR4, c[0x0][0x380] ;  /* 0x00007000ff0477ac */ /* 0x000e220008000a00 */
[----:B------:R-:W-:Y:S02]  /*01b0*/  LOP3.LUT R19, R17, 0x7ffffff8, RZ, 0xc0, !PT ;  /* 0x7ffffff811137812 */ /* 0x000fe400078ec0ff */
[----:B------:R-:W-:Y:S02]  /*01c0*/  MOV R26, RZ ;  /* 0x000000ff001a7202 */ /* 0x000fe40000000f00 */
[----:B------:R-:W-:Y:S02]  /*01d0*/  MOV R16, R18 ;  /* 0x0000001200107202 */ /* 0x000fe40000000f00 */
[----:B------:R-:W-:Y:S02]  /*01e0*/  MOV R22, R0 ;  /* 0x0000000000167202 */ /* 0x000fe40000000f00 */
[----:B------:R-:W-:Y:S01]  /*01f0*/  IADD3 R20, PT, PT, -R19, RZ, RZ ;  /* 0x000000ff13147210 */ /* 0x000fe20007ffe1ff */
[----:B0-----:R-:W-:-:S04]  /*0200*/  UIADD3 UR4, UP0, UPT, UR4, 0x10, URZ ;  /* 0x0000001004047890 */ /* 0x001fc8000ff1e0ff */
[----:B------:R-:W-:-:S12]  /*0210*/  UIADD3.X UR5, UPT, UPT, URZ, UR5, URZ, UP0, !UPT ;  /* 0x00000005ff057290 */ /* 0x000fd800087fe4ff */
.L_x_2:
[----:B------:R-:W0:Y:S01]  /*0220*/  LDC.64 R12, c[0x0][0x388] ;  /* 0x0000e200ff0c7b82 */ /* 0x000e220000000a00 */
[----:B------:R-:W-:Y:S02]  /*0230*/  MOV R2, UR4 ;  /* 0x0000000400027c02 */ /* 0x000fe40008000f00 */
[----:B------:R-:W-:-:S03]  /*0240*/  MOV R3, UR5 ;  /* 0x0000000500037c02 */ /* 0x000fc60008000f00 */
[----:B------:R-:W-:-:S05]  /*0250*/  IMAD.WIDE R2, R16, 0x4, R2 ;  /* 0x0000000410027825 */ /* 0x000fca00078e0202 */
[----:B------:R-:W2:Y:S04]  /*0260*/  LDG.E R21, desc[UR6][R2.64+-0x10] ;  /* 0xfffff00602157981 */ /* 0x000ea8000c1e1900 */
[----:B------:R-:W3:Y:S04]  /*0270*/  LDG.E R23, desc[UR6][R2.64+-0xc] ;  /* 0xfffff40602177981 */ /* 0x000ee8000c1e1900 */
[----:B------:R-:W4:Y:S01]  /*0280*/  LDG.E R29, desc[UR6][R2.64+-0x8] ;  /* 0xfffff806021d7981 */ /* 0x000f22000c1e1900 */
[----:B0-----:R-:W-:-:S05]  /*0290*/  IMAD.WIDE R12, R22, 0x4, R12 ;  /* 0x00000004160c7825 */ /* 0x001fca00078e020c */
[----:B------:R0:W2:Y:S01]  /*02a0*/  LDG.E R24, desc[UR6][R12.64] ;  /* 0x000000060c187981 */ /* 0x0000a2000c1e1900 */
[----:B------:R-:W-:-:S04]  /*02b0*/  IMAD.WIDE R10, R15, 0x4, R12 ;  /* 0x000000040f0a7825 */ /* 0x000fc800078e020c */
[C---:B------:R-:W-:Y:S02]  /*02c0*/  IMAD.WIDE R4, R15.reuse, 0x4, R10 ;  /* 0x000000040f047825 */ /* 0x040fe400078e020a */
[----:B------:R-:W3:Y:S02]  /*02d0*/  LDG.E R10, desc[UR6][R10.64] ;  /* 0x000000060a0a7981 */ /* 0x000ee4000c1e1900 */
[C---:B------:R-:W-:Y:S02]  /*02e0*/  IMAD.WIDE R6, R15.reuse, 0x4, R4 ;  /* 0x000000040f067825 */ /* 0x040fe400078e0204 */
[----:B------:R1:W4:Y:S02]  /*02f0*/  LDG.E R28, desc[UR6][R4.64] ;  /* 0x00000006041c7981 */ /* 0x000324000c1e1900 */
[C---:B------:R-:W-:Y:S02]  /*0300*/  IMAD.WIDE R8, R15.reuse, 0x4, R6 ;  /* 0x000000040f087825 */ /* 0x040fe400078e0206 */
[----:B------:R-:W5:Y:S02]  /*0310*/  LDG.E R6, desc[UR6][R6.64] ;  /* 0x0000000606067981 */ /* 0x000f64000c1e1900 */
[----:B0-----:R-:W-:-:S05]  /*0320*/  IMAD.WIDE R12, R15, 0x4, R8 ;  /* 0x000000040f0c7825 */ /* 0x001fca00078e0208 */
[----:B------:R-:W5:Y:S04]  /*0330*/  LDG.E R11, desc[UR6][R12.64] ;  /* 0x000000060c0b7981 */ /* 0x000f68000c1e1900 */
[----:B------:R-:W5:Y:S04]  /*0340*/  LDG.E R7, desc[UR6][R8.64] ;  /* 0x0000000608077981 */ /* 0x000f68000c1e1900 */
[----:B------:R-:W5:Y:S04]  /*0350*/  LDG.E R9, desc[UR6][R2.64+-0x4] ;  /* 0xfffffc0602097981 */ /* 0x000f68000c1e1900 */
[----:B------:R-:W5:Y:S01]  /*0360*/  LDG.E R8, desc[UR6][R2.64+0x8] ;  /* 0x0000080602087981 */ /* 0x000f62000c1e1900 */
[----:B--2---:R-:W-:Y:S01]  /*0370*/  FFMA R24, R21, R24, R26 ;  /* 0x0000001815187223 */ /* 0x004fe2000000001a */
[----:B------:R-:W-:-:S02]  /*0380*/  IMAD.WIDE R26, R15, 0x4, R12 ;  /* 0x000000040f1a7825 */ /* 0x000fc400078e020c */
[----:B------:R-:W2:Y:S04]  /*0390*/  LDG.E R21, desc[UR6][R2.64] ;  /* 0x0000000602157981 */ /* 0x000ea8000c1e1900 */
[----:B------:R-:W2:Y:S01]  /*03a0*/  LDG.E R12, desc[UR6][R2.64+0x4] ;  /* 0x00000406020c7981 */ /* 0x000ea2000c1e1900 */
[----:B-1----:R-:W-:-:S03]  /*03b0*/  IMAD.WIDE R4, R15, 0x4, R26 ;  /* 0x000000040f047825 */ /* 0x002fc600078e021a */
[----:B------:R-:W2:Y:S04]  /*03c0*/  LDG.E R13, desc[UR6][R2.64+0xc] ;  /* 0x00000c06020d7981 */ /* 0x000ea8000c1e1900 */
[----:B------:R-:W2:Y:S04]  /*03d0*/  LDG.E R4, desc[UR6][R4.64] ;  /* 0x0000000604047981 */ /* 0x000ea8000c1e1900 */
[----:B------:R-:W2:Y:S01]  /*03e0*/  LDG.E R3, desc[UR6][R26.64] ;  /* 0x000000061a037981 */ /* 0x000ea2000c1e1900 */
[----:B---3--:R-:W-:Y:S01]  /*03f0*/  FFMA R10, R23, R10, R24 ;  /* 0x0000000a170a7223 */ /* 0x008fe20000000018 */
[----:B------:R-:W-:-:S03]  /*0400*/  IADD3 R20, PT, PT, R20, 0x8, RZ ;  /* 0x0000000814147810 */ /* 0x000fc60007ffe0ff */
[----:B----4-:R-:W-:Y:S01]  /*0410*/  FFMA R10, R29, R28, R10 ;  /* 0x0000001c1d0a7223 */ /* 0x010fe2000000000a */
[----:B------:R-:W-:Y:S02]  /*0420*/  ISETP.NE.AND P1, PT, R20, RZ, PT ;  /* 0x000000ff1400720c */ /* 0x000fe40003f25270 */
[----:B------:R-:W-:Y:S01]  /*0430*/  LEA R22, R15, R22, 0x3 ;  /* 0x000000160f167211 */ /* 0x000fe200078e18ff */
[----:B-----5:R-:W-:Y:S01]  /*0440*/  FFMA R6, R9, R6, R10 ;  /* 0x0000000609067223 */ /* 0x020fe2000000000a */
[----:B------:R-:W-:-:S03]  /*0450*/  IADD3 R16, PT, PT, R16, 0x8, RZ ;  /* 0x0000000810107810 */ /* 0x000fc60007ffe0ff */
[----:B--2---:R-:W-:-:S04]  /*0460*/  FFMA R7, R21, R7, R6 ;  /* 0x0000000715077223 */ /* 0x004fc80000000006 */
[----:B------:R-:W-:-:S04]  /*0470*/  FFMA R7, R12, R11, R7 ;  /* 0x0000000b0c077223 */ /* 0x000fc80000000007 */
[----:B------:R-:W-:-:S04]  /*0480*/  FFMA R8, R8, R3, R7 ;  /* 0x0000000308087223 */ /* 0x000fc80000000007 */
[----:B------:R-:W-:Y:S01]  /*0490*/  FFMA R26, R13, R4, R8 ;  /* 0x000000040d1a7223 */ /* 0x000fe20000000008 */
[----:B------:R-:W-:Y:S06]  /*04a0*/  @P1 BRA `(.L_x_2) ;  /* 0xfffffffc005c1947 */ /* 0x000fec000383ffff */
.L_x_1:
[----:B------:R-:W-:Y:S05]  /*04b0*/  @!P0 BRA `(.L_x_0) ;  /* 0x0000000000d48947 */ /* 0x000fea0003800000 */
[----:B------:R-:W-:Y:S02]  /*04c0*/  ISETP.GE.U32.AND P0, PT, R25, 0x4, PT ;  /* 0x000000041900780c */ /* 0x000fe40003f06070 */
[----:B------:R-:W-:-:S04]  /*04d0*/  LOP3.LUT R12, R17, 0x3, RZ, 0xc0, !PT ;  /* 0x00000003110c7812 */ /* 0x000fc800078ec0ff */
[----:B------:R-:W-:-:S07]  /*04e0*/  ISETP.NE.AND P1, PT, R12, RZ, PT ;  /* 0x000000ff0c00720c */ /* 0x000fce0003f25270 */
[----:B------:R-:W-:Y:S06]  /*04f0*/  @!P0 BRA `(.L_x_3) ;  /* 0x0000000000588947 */ /* 0x000fec0003800000 */
[----:B------:R-:W0:Y:S01]  /*0500*/  LDC.64 R8, c[0x0][0x388] ;  /* 0x0000e200ff087b82 */ /* 0x000e220000000a00 */
[----:B------:R-:W-:Y:S01]  /*0510*/  IMAD R7, R19, R15, R0 ;  /* 0x0000000f13077224 */ /* 0x000fe200078e0200 */
[----:B------:R-:W-:-:S06]  /*0520*/  IADD3 R5, PT, PT, R18, R19, RZ ;  /* 0x0000001312057210 */ /* 0x000fcc0007ffe0ff */
[----:B------:R-:W1:Y:S01]  /*0530*/  LDC.64 R2, c[0x0][0x380] ;  /* 0x0000e000ff027b82 */ /* 0x000e620000000a00 */
[----:B0-----:R-:W-:-:S04]  /*0540*/  IMAD.WIDE R8, R7, 0x4, R8 ;  /* 0x0000000407087825 */ /* 0x001fc800078e0208 */
[----:B------:R-:W-:Y:S02]  /*0550*/  IMAD.WIDE R10, R15, 0x4, R8 ;  /* 0x000000040f0a7825 */ /* 0x000fe400078e0208 */
[----:B------:R-:W2:Y:S02]  /*0560*/  LDG.E R8, desc[UR6][R8.64] ;  /* 0x0000000608087981 */ /* 0x000ea4000c1e1900 */
[----:B-1----:R-:W-:-:S04]  /*0570*/  IMAD.WIDE R2, R5, 0x4, R2 ;  /* 0x0000000405027825 */ /* 0x002fc800078e0202 */
[C---:B------:R-:W-:Y:S01]  /*0580*/  IMAD.WIDE R4, R15.reuse, 0x4, R10 ;  /* 0x000000040f047825 */ /* 0x040fe200078e020a */
[----:B------:R-:W2:Y:S04]  /*0590*/  LDG.E R13, desc[UR6][R2.64] ;  /* 0x00000006020d7981 */ /* 0x000ea8000c1e1900 */
[----:B------:R-:W3:Y:S01]  /*05a0*/  LDG.E R10, desc[UR6][R10.64] ;  /* 0x000000060a0a7981 */ /* 0x000ee2000c1e1900 */
[----:B------:R-:W-:-:S03]  /*05b0*/  IMAD.WIDE R6, R15, 0x4, R4 ;  /* 0x000000040f067825 */ /* 0x000fc600078e0204 */
[----:B------:R-:W3:Y:S04]  /*05c0*/  LDG.E R16, desc[UR6][R2.64+0x4] ;  /* 0x0000040602107981 */ /* 0x000ee8000c1e1900 */
[----:B------:R-:W4:Y:S04]  /*05d0*/  LDG.E R21, desc[UR6][R4.64] ;  /* 0x0000000604157981 */ /* 0x000f28000c1e1900 */
[----:B------:R-:W4:Y:S04]  /*05e0*/  LDG.E R20, desc[UR6][R2.64+0x8] ;  /* 0x0000080602147981 */ /* 0x000f28000c1e1900 */
[----:B------:R-:W5:Y:S04]  /*05f0*/  LDG.E R22, desc[UR6][R2.64+0xc] ;  /* 0x00000c0602167981 */ /* 0x000f68000c1e1900 */
[----:B------:R-:W5:Y:S01]  /*0600*/  LDG.E R6, desc[UR6][R6.64] ;  /* 0x0000000606067981 */ /* 0x000f62000c1e1900 */
[----:B------:R-:W-:Y:S01]  /*0610*/  IADD3 R19, PT, PT, R19, 0x4, RZ ;  /* 0x0000000413137810 */ /* 0x000fe20007ffe0ff */
[----:B--2---:R-:W-:-:S04]  /*0620*/  FFMA R13, R13, R8, R26 ;  /* 0x000000080d0d7223 */ /* 0x004fc8000000001a */
[----:B---3--:R-:W-:-:S04]  /*0630*/  FFMA R13, R16, R10, R13 ;  /* 0x0000000a100d7223 */ /* 0x008fc8000000000d */
[----:B----4-:R-:W-:-:S04]  /*0640*/  FFMA R13, R20, R21, R13 ;  /* 0x00000015140d7223 */ /* 0x010fc8000000000d */
[----:B-----5:R-:W-:-:S07]  /*0650*/  FFMA R26, R22, R6, R13 ;  /* 0x00000006161a7223 */ /* 0x020fce000000000d */
.L_x_3:
[----:B------:R-:W-:Y:S05]  /*0660*/  @!P1 BRA `(.L_x_0) ;  /* 0x0000000000689947 */ /* 0x000fea0003800000 */
[----:B------:R-:W0:Y:S01]  /*0670*/  LDC.64 R8, c[0x0][0x388] ;  /* 0x0000e200ff087b82 */ /* 0x000e220000000a00 */
[----:B------:R-:W-:Y:S02]  /*0680*/  ISETP.NE.AND P0, PT, R12, 0x1, PT ;  /* 0x000000010c00780c */ /* 0x000fe40003f05270 */
[----:B------:R-:W-:-:S04]  /*0690*/  LOP3.LUT R17, R17, 0x1, RZ, 0xc0, !PT ;  /* 0x0000000111117812 */ /* 0x000fc800078ec0ff */
[----:B------:R-:W-:Y:S01]  /*06a0*/  ISETP.NE.U32.AND P1, PT, R17, 0x1, PT ;  /* 0x000000011100780c */ /* 0x000fe20003f25070 */
[----:B------:R-:W1:Y:S06]  /*06b0*/  LDC.64 R6, c[0x0][0x380] ;  /* 0x0000e000ff067b82 */ /* 0x000e6c0000000a00 */
[C---:B------:R-:W-:Y:S01]  /*06c0*/  @P0 IMAD R13, R19.reuse, R15, R0 ;  /* 0x0000000f130d0224 */ /* 0x040fe200078e0200 */
[----:B------:R-:W-:Y:S01]  /*06d0*/  @P0 IADD3 R11, PT, PT, R18, R19, RZ ;  /* 0x00000013120b0210 */ /* 0x000fe20007ffe0ff */
[----:B------:R-:W2:Y:S01]  /*06e0*/  LDC.64 R4, c[0x0][0x380] ;  /* 0x0000e000ff047b82 */ /* 0x000ea20000000a00 */
[----:B------:R-:W-:-:S07]  /*06f0*/  @P0 IADD3 R19, PT, PT, R19, 0x2, RZ ;  /* 0x0000000213130810 */ /* 0x000fce0007ffe0ff */
[----:B------:R-:W3:Y:S01]  /*0700*/  LDC.64 R2, c[0x0][0x388] ;  /* 0x0000e200ff027b82 */ /* 0x000ee20000000a00 */
[----:B0-----:R-:W-:Y:S01]  /*0710*/  @P0 IMAD.WIDE R8, R13, 0x4, R8 ;  /* 0x000000040d080825 */ /* 0x001fe200078e0208 */
[----:B------:R-:W-:-:S03]  /*0720*/  @!P1 IADD3 R13, PT, PT, R18, R19, RZ ;  /* 0x00000013120d9210 */ /* 0x000fc60007ffe0ff */
[----:B------:R-:W-:Y:S01]  /*0730*/  @!P1 IMAD R19, R19, R15, R0 ;  /* 0x0000000f13139224 */ /* 0x000fe200078e0200 */
[----:B------:R-:W4:Y:S01]  /*0740*/  @P0 LDG.E R12, desc[UR6][R8.64] ;  /* 0x00000006080c0981 */ /* 0x000f22000c1e1900 */
[----:B-1----:R-:W-:-:S04]  /*0750*/  @P0 IMAD.WIDE R6, R11, 0x4, R6 ;  /* 0x000000040b060825 */ /* 0x002fc800078e0206 */
[----:B------:R-:W-:Y:S01]  /*0760*/  @P0 IMAD.WIDE R10, R15, 0x4, R8 ;  /* 0x000000040f0a0825 */ /* 0x000fe200078e0208 */
[----:B------:R-:W4:Y:S03]  /*0770*/  @P0 LDG.E R17, desc[UR6][R6.64] ;  /* 0x0000000606110981 */ /* 0x000f26000c1e1900 */
[----:B--2---:R-:W-:Y:S01]  /*0780*/  @!P1 IMAD.WIDE R4, R13, 0x4, R4 ;  /* 0x000000040d049825 */ /* 0x004fe200078e0204 */
[----:B------:R-:W2:Y:S04]  /*0790*/  @P0 LDG.E R21, desc[UR6][R6.64+0x4] ;  /* 0x0000040606150981 */ /* 0x000ea8000c1e1900 */
[----:B------:R-:W2:Y:S01]  /*07a0*/  @P0 LDG.E R10, desc[UR6][R10.64] ;  /* 0x000000060a0a0981 */ /* 0x000ea2000c1e1900 */
[----:B---3--:R-:W-:-:S03]  /*07b0*/  @!P1 IMAD.WIDE R2, R19, 0x4, R2 ;  /* 0x0000000413029825 */ /* 0x008fc600078e0202 */
[----:B------:R-:W3:Y:S04]  /*07c0*/  @!P1 LDG.E R5, desc[UR6][R4.64] ;  /* 0x0000000604059981 */ /* 0x000ee8000c1e1900 */
[----:B------:R-:W3:Y:S01]  /*07d0*/  @!P1 LDG.E R2, desc[UR6][R2.64] ;  /* 0x0000000602029981 */ /* 0x000ee2000c1e1900 */
[----:B----4-:R-:W-:-:S04]  /*07e0*/  @P0 FFMA R12, R17, R12, R26 ;  /* 0x0000000c110c0223 */ /* 0x010fc8000000001a */
[----:B--2---:R-:W-:-:S04]  /*07f0*/  @P0 FFMA R26, R21, R10, R12 ;  /* 0x0000000a151a0223 */ /* 0x004fc8000000000c */
[----:B---3--:R-:W-:-:S07]  /*0800*/  @!P1 FFMA R26, R5, R2, R26 ;  /* 0x00000002051a9223 */ /* 0x008fce000000001a */
.L_x_0:
[----:B------:R-:W0:Y:S01]  /*0810*/  LDC.64 R2, c[0x0][0x390] ;  /* 0x0000e400ff027b82 */ /* 0x000e220000000a00 */
[----:B------:R-:W-:-:S04]  /*0820*/  IMAD R15, R14, R15, R0 ;  /* 0x0000000f0e0f7224 */ /* 0x000fc800078e0200 */
[----:B0-----:R-:W-:-:S05]  /*0830*/  IMAD.WIDE R2, R15, 0x4, R2 ;  /* 0x000000040f027825 */ /* 0x001fca00078e0202 */
[----:B------:R-:W-:Y:S01]  /*0840*/  STG.E desc[UR6][R2.64], R26 ;  /* 0x0000001a02007986 */ /* 0x000fe2000c101906 */
[----:B------:R-:W-:Y:S05]  /*0850*/  EXIT ;  /* 0x000000000000794d */ /* 0x000fea0003800000 */
.L_x_4:
[----:B------:R-:W-:-:S00]  /*0860*/  BRA `(.L_x_4) ;  /* 0xfffffffc00fc7947 */ /* 0x000fc0000383ffff */
[----:B------:R-:W-:-:S00]  /*0870*/  NOP ;  /* 0x0000000000007918 */ /* 0x000fc00000000000 */
        /* <DEDUP_REMOVED lines=8> */
.L_x_5:


//--------------------- .nv.shared.reserved.0     --------------------------
	.section	.nv.shared.reserved.0,"aw",@nobits
	.weak		__nv_reservedSMEM_offset_0_alias
	.size		__nv_reservedSMEM_offset_0_alias, 0, 64
	.other		__nv_reservedSMEM_offset_0_alias,@"STO_CUDA_RESERVED_SHARED STV_DEFAULT"
__nv_reservedSMEM_offset_0_alias:
	.zero		0
	.zero		64


//--------------------- .nv.constant0._Z10matmul_gpuPfS_S_iii --------------------------
	.section	.nv.constant0._Z10matmul_gpuPfS_S_iii,"a",@progbits
	.sectionflags	@""
	.align	4
.nv.constant0._Z10matmul_gpuPfS_S_iii:
	.zero		932


//--------------------- SYMBOLS --------------------------

	.type		.nv.reservedSmem.offset0,@object
	.size		.nv.reservedSmem.offset0,0x4
